.version 3.1
.target sm_20
.shared .s32 s;
.global .s32 g;

.entry main {
   .reg .s32 as, bs;

   // gatom followed by satom
   atom.shared.add.s32 as, [s], 3;
   atom.global.add.s32 bs, [g], 44;

   bar.sync 0;

   // satom followed by gatom
   atom.global.add.s32 bs, [g], 44;
   atom.shared.add.s32 as, [s], 3;

   bar.sync 0;

   add.s32 as, as, 6; 
   // satom at the end of a basic block
   atom.shared.add.s32 as, [s], as;
L1:  
   st.shared.s32 [s], as;
   st.global.u32 [g], bs;

   exit;
}


// ===== COMPILED SASS (sm_100) =====

	.target	sm_100

	.elftype	@"ET_EXEC"


//--------------------- .note.nv.tkinfo           --------------------------
	.section	.note.nv.tkinfo,"",@"SHT_NOTE"
	.sectionflags	@"SHF_NOTE_NV_TKINFO"
	.tkinfo
        /*0018*/ 	.word	0x00000002
        /*0030*/ 	.string	""
        /*0030*/ 	.string	"ptxas"
        /*0030*/ 	.string	"Cuda compilation tools, release 13.0, V13.0.88"
        /*0030*/ 	.string	"Build cuda_13.0.r13.0/compiler.36424714_0"
        /*0030*/ 	.string	"-arch sm_100 "



//--------------------- .note.nv.cuinfo           --------------------------
	.section	.note.nv.cuinfo,"",@"SHT_NOTE"
	.sectionflags	@"SHF_NOTE_NV_CUINFO"
        /*0018*/ 	.short	0x0002
        /*001a*/ 	.short	0x0014
        /*001c*/ 	.short	0x0082
	.zero		2


//--------------------- .nv.info                  --------------------------
	.section	.nv.info,"",@"SHT_CUDA_INFO"
	.align	4


	//----- nvinfo : EIATTR_REGCOUNT
	.align		4
        /*0000*/ 	.byte	0x04, 0x2f
        /*0002*/ 	.short	(.L_2 - .L_1)
	.align		4
.L_1:
        /*0004*/ 	.word	index@(main)
        /*0008*/ 	.word	0x00000010


	//----- nvinfo : EIATTR_FRAME_SIZE
	.align		4
.L_2:
        /*000c*/ 	.byte	0x04, 0x11
        /*000e*/ 	.short	(.L_4 - .L_3)
	.align		4
.L_3:
        /*0010*/ 	.word	index@(main)
        /*0014*/ 	.word	0x00000000


	//----- nvinfo : EIATTR_MIN_STACK_SIZE
	.align		4
.L_4:
        /*0018*/ 	.byte	0x04, 0x12
        /*001a*/ 	.short	(.L_6 - .L_5)
	.align		4
.L_5:
        /*001c*/ 	.word	index@(main)
        /*0020*/ 	.word	0x00000000
.L_6:


//--------------------- .nv.compat                --------------------------
	.section	.nv.compat,"",@"SHT_CUDA_COMPAT_INFO"
	.align	4
        /*0000*/ 	.byte	0x02, 0x09, 0x00, 0x00, 0x02, 0x02, 0x01, 0x00, 0x02, 0x05, 0x05, 0x00, 0x03, 0x07, 0x01, 0x01
        /*0010*/ 	.byte	0x02, 0x03, 0x00, 0x00, 0x02, 0x06, 0x01, 0x00, 0x04, 0x0b, 0x08, 0x00, 0x09, 0x00, 0x00, 0x00
        /*0020*/ 	.byte	0x00, 0x00, 0x00, 0x00


//--------------------- .nv.info.main             --------------------------
	.section	.nv.info.main,"",@"SHT_CUDA_INFO"
	.sectionflags	@""
	.align	4


	//----- nvinfo : EIATTR_CUDA_API_VERSION
	.align		4
        /*0000*/ 	.byte	0x04, 0x37
        /*0002*/ 	.short	(.L_8 - .L_7)
.L_7:
        /*0004*/ 	.word	0x00000082


	//----- nvinfo : EIATTR_SPARSE_MMA_MASK
	.align		4
.L_8:
        /*0008*/ 	.byte	0x03, 0x50
        /*000a*/ 	.short	0x0000


	//----- nvinfo : EIATTR_MAXREG_COUNT
	.align		4
        /*000c*/ 	.byte	0x03, 0x1b
        /*000e*/ 	.short	0x00ff


	//----- nvinfo : EIATTR_NUM_BARRIERS
	.align		4
        /*0010*/ 	.byte	0x02, 0x4c
        /*0012*/ 	.byte	0x01
	.zero		1


	//----- nvinfo : EIATTR_MERCURY_ISA_VERSION
	.align		4
        /*0014*/ 	.byte	0x03, 0x5f
        /*0016*/ 	.short	0x0101


	//----- nvinfo : EIATTR_INT_WARP_WIDE_INSTR_OFFSETS
	.align		4
        /*0018*/ 	.byte	0x04, 0x31
        /*001a*/ 	.short	(.L_10 - .L_9)


	//   ....[0]....
.L_9:
        /*001c*/ 	.word	0x00000030


	//   ....[1]....
        /*0020*/ 	.word	0x00000150


	//   ....[2]....
        /*0024*/ 	.word	0x000001a0


	//   ....[3]....
        /*0028*/ 	.word	0x000001e0


	//   ....[4]....
        /*002c*/ 	.word	0x00000230


	//   ....[5]....
        /*0030*/ 	.word	0x00000260


	//   ....[6]....
        /*0034*/ 	.word	0x00000290


	//   ....[7]....
        /*0038*/ 	.word	0x000002c0


	//   ....[8]....
        /*003c*/ 	.word	0x00000300


	//   ....[9]....
        /*0040*/ 	.word	0x00000310


	//----- nvinfo : EIATTR_VRC_CTA_INIT_COUNT
	.align		4
.L_10:
        /*0044*/ 	.byte	0x02, 0x4a
	.zero		1
	.zero		1


	//----- nvinfo : EIATTR_EXIT_INSTR_OFFSETS
	.align		4
        /*0048*/ 	.byte	0x04, 0x1c
        /*004a*/ 	.short	(.L_12 - .L_11)


	//   ....[0]....
.L_11:
        /*004c*/ 	.word	0x00000350


	//----- nvinfo : EIATTR_SW_WAR
	.align		4
.L_12:
        /*0050*/ 	.byte	0x04, 0x36
        /*0052*/ 	.short	(.L_14 - .L_13)
.L_13:
        /*0054*/ 	.word	0x00000008
.L_14:


//--------------------- .nv.callgraph             --------------------------
	.section	.nv.callgraph,"",@"SHT_CUDA_CALLGRAPH"
	.align	4
	.sectionentsize	8
	.align		4
        /*0000*/ 	.word	0x00000000
	.align		4
        /*0004*/ 	.word	0xffffffff
	.align		4
        /*0008*/ 	.word	0x00000000
	.align		4
        /*000c*/ 	.word	0xfffffffe
	.align		4
        /*0010*/ 	.word	0x00000000
	.align		4
        /*0014*/ 	.word	0xfffffffd
	.align		4
        /*0018*/ 	.word	0x00000000
	.align		4
        /*001c*/ 	.word	0xfffffffc


//--------------------- .nv.constant4             --------------------------
	.section	.nv.constant4,"a",@progbits
	.align	8
	.align		8
.nv.constant4:
        /*0000*/ 	.dword	g


//--------------------- .text.main                --------------------------
	.section	.text.main,"ax",@progbits
	.align	128
.text.main:
        .type           main,@function
        .size           main,(.L_x_2 - main)
        .other          main,@"STO_CUDA_ENTRY STV_DEFAULT"
main:
[----:B------:R-:W-:Y:S01]  /*0000*/  LDC R1, c[0x0][0x37c] ;  /* 0x0000df00ff017b82 */ /* 0x000fe20000000800 */
[----:B------:R-:W0:Y:S07]  /*0010*/  S2R R8, SR_LANEID ;  /* 0x0000000000087919 */ /* 0x000e2e0000000000 */
[----:B------:R-:W1:Y:S01]  /*0020*/  S2UR UR5, SR_CgaCtaId ;  /* 0x00000000000579c3 */ /* 0x000e620000008800 */
[----:B------:R-:W-:Y:S01]  /*0030*/  VOTE.ANY R0, PT, PT ;  /* 0x0000000000007806 */ /* 0x000fe200038e0100 */
[----:B------:R-:W2:Y:S03]  /*0040*/  LDCU.64 UR6, c[0x0][0x358] ;  /* 0x00006b00ff0677ac */ /* 0x000ea60008000a00 */
[----:B------:R-:W-:Y:S01]  /*0050*/  FLO.U32 R7, R0 ;  /* 0x0000000000077300 */ /* 0x000fe200000e0000 */
[----:B------:R-:W-:-:S02]  /*0060*/  UMOV UR4, 0x400 ;  /* 0x0000040000047882 */ /* 0x000fc40000000000 */
[----:B------:R-:W2:Y:S05]  /*0070*/  LDC.64 R2, c[0x4][RZ] ;  /* 0x01000000ff027b82 */ /* 0x000eaa0000000a00 */
[----:B------:R-:W3:Y:S01]  /*0080*/  POPC R4, R0 ;  /* 0x0000000000047309 */ /* 0x000ee20000000000 */
[----:B-1----:R-:W-:Y:S01]  /*0090*/  ULEA UR4, UR5, UR4, 0x18 ;  /* 0x0000000405047291 */ /* 0x002fe2000f8ec0ff */
[C---:B---3--:R-:W-:Y:S02]  /*00a0*/  IMAD R6, R4.reuse, 0x3, RZ ;  /* 0x0000000304067824 */ /* 0x048fe400078e02ff */
[----:B------:R-:W-:Y:S01]  /*00b0*/  IMAD R9, R4, 0x2c, RZ ;  /* 0x0000002c04097824 */ /* 0x000fe200078e02ff */
[----:B0-----:R-:W-:-:S13]  /*00c0*/  ISETP.EQ.U32.AND P0, PT, R7, R8, PT ;  /* 0x000000080700720c */ /* 0x001fda0003f02070 */
[----:B------:R-:W-:Y:S04]  /*00d0*/  @P0 ATOMS.ADD.S32 RZ, [UR4], R6 ;  /* 0x00000006ffff098c */ /* 0x000fe80008000204 */
[----:B--2---:R-:W-:Y:S01]  /*00e0*/  @P0 REDG.E.ADD.S32.STRONG.GPU desc[UR6][R2.64], R9 ;  /* 0x000000090200098e */ /* 0x004fe2000c12e306 */
[----:B------:R-:W-:Y:S06]  /*00f0*/  BAR.SYNC.DEFER_BLOCKING 0x0 ;  /* 0x0000000000007b1d */ /* 0x000fec0000010000 */
[----:B------:R-:W2:Y:S01]  /*0100*/  @P0 ATOMG.E.ADD.S32.STRONG.GPU PT, R10, desc[UR6][R2.64], R9 ;  /* 0x80000009020a09a8 */ /* 0x000ea200081ef306 */
[----:B------:R-:W0:Y:S03]  /*0110*/  S2R R5, SR_LTMASK ;  /* 0x0000000000057919 */ /* 0x000e260000003900 */
[----:B------:R-:W1:Y:S01]  /*0120*/  @P0 ATOMS.ADD.S32 R12, [UR4], R6 ;  /* 0x00000006ff0c098c */ /* 0x000e620008000204 */
[----:B------:R-:W-:Y:S01]  /*0130*/  BAR.SYNC.DEFER_BLOCKING 0x0 ;  /* 0x0000000000007b1d */ /* 0x000fe20000010000 */
[----:B------:R-:W-:-:S05]  /*0140*/  ISETP.EQ.U32.AND P0, PT, R0, -0x1, PT ;  /* 0xffffffff0000780c */ /* 0x000fca0003f02070 */
[----:B-1----:R-:W1:Y:S01]  /*0150*/  SHFL.IDX PT, R13, R12, R7, 0x1f ;  /* 0x00001f070c0d7589 */ /* 0x002e6200000e0000 */
[----:B0-----:R-:W-:-:S04]  /*0160*/  LOP3.LUT R11, R5, R0, RZ, 0xc0, !PT ;  /* 0x00000000050b7212 */ /* 0x001fc800078ec0ff */
[----:B------:R-:W1:Y:S02]  /*0170*/  POPC R4, R11 ;  /* 0x0000000b00047309 */ /* 0x000e640000000000 */
[----:B-1----:R-:W-:-:S04]  /*0180*/  IMAD R0, R4, 0x3, R13 ;  /* 0x0000000304007824 */ /* 0x002fc800078e020d */
[----:B------:R-:W-:Y:S01]  /*0190*/  VIADD R0, R0, 0x6 ;  /* 0x0000000600007836 */ /* 0x000fe20000000000 */
[----:B--2---:R-:W0:Y:S02]  /*01a0*/  SHFL.IDX PT, R5, R10, R7, 0x1f ;  /* 0x00001f070a057589 */ /* 0x004e2400000e0000 */
[----:B0-----:R-:W-:Y:S02]  /*01b0*/  IMAD R5, R4, 0x2c, R5 ;  /* 0x0000002c04057824 */ /* 0x001fe400078e0205 */
[----:B------:R0:W1:Y:S01]  /*01c0*/  @!P0 ATOMS.ADD.S32 R4, [UR4], R0 ;  /* 0x00000000ff04898c */ /* 0x0000620008000204 */
[----:B------:R-:W-:Y:S05]  /*01d0*/  @!P0 BRA `(.L_x_0) ;  /* 0x0000000000548947 */ /* 0x000fea0003800000 */
[----:B------:R-:W2:Y:S01]  /*01e0*/  SHFL.UP P0, R7, R0, 0x1, RZ ;  /* 0x0420000000077989 */ /* 0x000ea200000000ff */
[----:B-1----:R-:W-:Y:S02]  /*01f0*/  MOV R4, R0 ;  /* 0x0000000000047202 */ /* 0x002fe40000000f00 */
[----:B------:R-:W-:Y:S01]  /*0200*/  ISETP.EQ.U32.AND P1, PT, R8, 0x1f, PT ;  /* 0x0000001f0800780c */ /* 0x000fe20003f22070 */
[----:B--2---:R-:W-:-:S05]  /*0210*/  @P0 IMAD.IADD R4, R0, 0x1, R7 ;  /* 0x0000000100040824 */ /* 0x004fca00078e0207 */
[----:B------:R-:W-:-:S05]  /*0220*/  MOV R6, R4 ;  /* 0x0000000400067202 */ /* 0x000fca0000000f00 */
[----:B------:R-:W1:Y:S02]  /*0230*/  SHFL.UP P0, R7, R6, 0x2, RZ ;  /* 0x0440000006077989 */ /* 0x000e6400000000ff */
[----:B-1----:R-:W-:-:S05]  /*0240*/  @P0 IMAD.IADD R4, R4, 0x1, R7 ;  /* 0x0000000104040824 */ /* 0x002fca00078e0207 */
        /* <DEDUP_REMOVED lines=10> */
[----:B0-----:R-:W0:Y:S04]  /*02f0*/  @P1 ATOMS.ADD.S32 R0, [UR4], R6 ;  /* 0x00000006ff00198c */ /* 0x001e280008000204 */
[----:B------:R-:W-:Y:S04]  /*0300*/  SHFL.UP P0, R7, R6, 0x1, RZ ;  /* 0x0420000006077989 */ /* 0x000fe800000000ff */
[----:B0-----:R-:W0:Y:S02]  /*0310*/  SHFL.IDX PT, R4, R0, 0x1f, 0x1f ;  /* 0x03e01f0000047f89 */ /* 0x001e2400000e0000 */
[----:B0-----:R-:W-:-:S07]  /*0320*/  @P0 IMAD.IADD R4, R4, 0x1, R7 ;  /* 0x0000000104040824 */ /* 0x001fce00078e0207 */
.L_x_0:
[----:B------:R-:W-:Y:S04]  /*0330*/  STG.E desc[UR6][R2.64], R5 ;  /* 0x0000000502007986 */ /* 0x000fe8000c101906 */
[----:B-1----:R-:W-:Y:S01]  /*0340*/  STS [UR4], R4 ;  /* 0x00000004ff007988 */ /* 0x002fe20008000804 */
[----:B------:R-:W-:Y:S05]  /*0350*/  EXIT ;  /* 0x000000000000794d */ /* 0x000fea0003800000 */
.L_x_1:
[----:B------:R-:W-:-:S00]  /*0360*/  BRA `(.L_x_1) ;  /* 0xfffffffc00fc7947 */ /* 0x000fc0000383ffff */
[----:B------:R-:W-:-:S00]  /*0370*/  NOP ;  /* 0x0000000000007918 */ /* 0x000fc00000000000 */
        /* <DEDUP_REMOVED lines=8> */
.L_x_2:


//--------------------- .nv.shared.main           --------------------------
	.section	.nv.shared.main,"aw",@nobits
	.sectionflags	@""
	.align	4
.nv.shared.main:
	.zero		1028


//--------------------- .nv.shared.reserved.0     --------------------------
	.section	.nv.shared.reserved.0,"aw",@nobits
	.weak		__nv_reservedSMEM_offset_0_alias
	.size		__nv_reservedSMEM_offset_0_alias, 0, 64
	.other		__nv_reservedSMEM_offset_0_alias,@"STO_CUDA_RESERVED_SHARED STV_DEFAULT"
__nv_reservedSMEM_offset_0_alias:
	.zero		0
	.zero		64


//--------------------- .nv.global                --------------------------
	.section	.nv.global,"aw",@nobits
	.align	4
.nv.global:
	.type		g,@object
	.size		g,(.L_0 - g)
g:
	.zero		4
.L_0:


//--------------------- .nv.constant0.main        --------------------------
	.section	.nv.constant0.main,"a",@progbits
	.sectionflags	@""
	.align	4
.nv.constant0.main:
	.zero		896


//--------------------- SYMBOLS --------------------------

	.type		.nv.reservedSmem.offset0,@object
	.size		.nv.reservedSmem.offset0,0x4
	.type		.nv.reservedSmem.cap,@object
	.size		.nv.reservedSmem.cap,0x4
